//
// Generated by NVIDIA NVVM Compiler
//
// Compiler Build ID: CL-36424714
// Cuda compilation tools, release 13.0, V13.0.88
// Based on NVVM 20.0.0
//

.version 9.0
.target sm_100
.address_size 64

	// .globl	_Z6kernelPdS_S_l

.visible .entry _Z6kernelPdS_S_l(
	.param .u64 .ptr .align 1 _Z6kernelPdS_S_l_param_0,
	.param .u64 .ptr .align 1 _Z6kernelPdS_S_l_param_1,
	.param .u64 .ptr .align 1 _Z6kernelPdS_S_l_param_2,
	.param .u64 _Z6kernelPdS_S_l_param_3
)
{
	.reg .pred 	%p<3>;
	.reg .b32 	%r<10>;
	.reg .b64 	%rd<16>;
	.reg .b64 	%fd<9>;

	ld.param.u64 	%rd7, [_Z6kernelPdS_S_l_param_0];
	ld.param.u64 	%rd8, [_Z6kernelPdS_S_l_param_1];
	ld.param.u64 	%rd9, [_Z6kernelPdS_S_l_param_2];
	ld.param.u64 	%rd10, [_Z6kernelPdS_S_l_param_3];
	mov.u32 	%r1, %ntid.x;
	mov.u32 	%r6, %ctaid.x;
	mov.u32 	%r7, %tid.x;
	mad.lo.s32 	%r9, %r1, %r6, %r7;
	cvt.s64.s32 	%rd15, %r9;
	setp.le.s64 	%p1, %rd10, %rd15;
	@%p1 bra 	$L__BB0_3;
	mov.u32 	%r8, %nctaid.x;
	mul.lo.s32 	%r3, %r8, %r1;
	cvta.to.global.u64 	%rd2, %rd7;
	cvta.to.global.u64 	%rd3, %rd8;
	cvta.to.global.u64 	%rd4, %rd9;
$L__BB0_2:
	shl.b64 	%rd11, %rd15, 3;
	add.s64 	%rd12, %rd2, %rd11;
	ld.global.f64 	%fd1, [%rd12];
	add.s64 	%rd13, %rd3, %rd11;
	ld.global.f64 	%fd2, [%rd13];
	add.f64 	%fd3, %fd1, %fd2;
	sqrt.rn.f64 	%fd4, %fd1;
	add.f64 	%fd5, %fd4, %fd3;
	sqrt.rn.f64 	%fd6, %fd2;
	add.f64 	%fd7, %fd6, %fd5;
	add.s64 	%rd14, %rd4, %rd11;
	sqrt.rn.f64 	%fd8, %fd7;
	st.global.f64 	[%rd14], %fd8;
	add.s32 	%r9, %r9, %r3;
	cvt.s64.s32 	%rd15, %r9;
	setp.gt.s64 	%p2, %rd10, %rd15;
	@%p2 bra 	$L__BB0_2;
$L__BB0_3:
	ret;

}


// ===== COMPILED SASS (sm_100) =====

	.target	sm_100

	.elftype	@"ET_EXEC"


//--------------------- .note.nv.tkinfo           --------------------------
	.section	.note.nv.tkinfo,"",@"SHT_NOTE"
	.sectionflags	@"SHF_NOTE_NV_TKINFO"
	.tkinfo
        /*0018*/ 	.word	0x00000002
        /*0030*/ 	.string	""
        /*0030*/ 	.string	"ptxas"
        /*0030*/ 	.string	"Cuda compilation tools, release 13.0, V13.0.88"
        /*0030*/ 	.string	"Build cuda_13.0.r13.0/compiler.36424714_0"
        /*0030*/ 	.string	"-arch sm_100 -m 64 "



//--------------------- .note.nv.cuinfo           --------------------------
	.section	.note.nv.cuinfo,"",@"SHT_NOTE"
	.sectionflags	@"SHF_NOTE_NV_CUINFO"
        /*0018*/ 	.short	0x0002
        /*001a*/ 	.short	0x0064
        /*001c*/ 	.short	0x0082
	.zero		2


//--------------------- .nv.info                  --------------------------
	.section	.nv.info,"",@"SHT_CUDA_INFO"
	.align	4


	//----- nvinfo : EIATTR_REGCOUNT
	.align		4
        /*0000*/ 	.byte	0x04, 0x2f
        /*0002*/ 	.short	(.L_1 - .L_0)
	.align		4
.L_0:
        /*0004*/ 	.word	index@(_Z6kernelPdS_S_l)
        /*0008*/ 	.word	0x0000001a


	//----- nvinfo : EIATTR_FRAME_SIZE
	.align		4
.L_1:
        /*000c*/ 	.byte	0x04, 0x11
        /*000e*/ 	.short	(.L_3 - .L_2)
	.align		4
.L_2:
        /*0010*/ 	.word	index@($__internal_0_$__cuda_sm20_dsqrt_rn_f64_mediumpath_v1)
        /*0014*/ 	.word	0x00000000


	//----- nvinfo : EIATTR_FRAME_SIZE
	.align		4
.L_3:
        /*0018*/ 	.byte	0x04, 0x11
        /*001a*/ 	.short	(.L_5 - .L_4)
	.align		4
.L_4:
        /*001c*/ 	.word	index@(_Z6kernelPdS_S_l)
        /*0020*/ 	.word	0x00000000


	//----- nvinfo : EIATTR_MIN_STACK_SIZE
	.align		4
.L_5:
        /*0024*/ 	.byte	0x04, 0x12
        /*0026*/ 	.short	(.L_7 - .L_6)
	.align		4
.L_6:
        /*0028*/ 	.word	index@(_Z6kernelPdS_S_l)
        /*002c*/ 	.word	0x00000000
.L_7:


//--------------------- .nv.compat                --------------------------
	.section	.nv.compat,"",@"SHT_CUDA_COMPAT_INFO"
	.align	4
        /*0000*/ 	.byte	0x02, 0x09, 0x00, 0x00, 0x02, 0x02, 0x01, 0x00, 0x02, 0x05, 0x05, 0x00, 0x03, 0x07, 0x01, 0x01
        /*0010*/ 	.byte	0x02, 0x03, 0x00, 0x00, 0x02, 0x06, 0x01, 0x00, 0x04, 0x0b, 0x08, 0x00, 0x01, 0x00, 0x00, 0x00
        /*0020*/ 	.byte	0x00, 0x00, 0x00, 0x00


//--------------------- .nv.info._Z6kernelPdS_S_l --------------------------
	.section	.nv.info._Z6kernelPdS_S_l,"",@"SHT_CUDA_INFO"
	.sectionflags	@""
	.align	4


	//----- nvinfo : EIATTR_CUDA_API_VERSION
	.align		4
        /*0000*/ 	.byte	0x04, 0x37
        /*0002*/ 	.short	(.L_9 - .L_8)
.L_8:
        /*0004*/ 	.word	0x00000082


	//----- nvinfo : EIATTR_KPARAM_INFO
	.align		4
.L_9:
        /*0008*/ 	.byte	0x04, 0x17
        /*000a*/ 	.short	(.L_11 - .L_10)
.L_10:
        /*000c*/ 	.word	0x00000000
        /*0010*/ 	.short	0x0003
        /*0012*/ 	.short	0x0018
        /*0014*/ 	.byte	0x00, 0xf0, 0x21, 0x00


	//----- nvinfo : EIATTR_KPARAM_INFO
	.align		4
.L_11:
        /*0018*/ 	.byte	0x04, 0x17
        /*001a*/ 	.short	(.L_13 - .L_12)
.L_12:
        /*001c*/ 	.word	0x00000000
        /*0020*/ 	.short	0x0002
        /*0022*/ 	.short	0x0010
        /*0024*/ 	.byte	0x00, 0xf5, 0x21, 0x00


	//----- nvinfo : EIATTR_KPARAM_INFO
	.align		4
.L_13:
        /*0028*/ 	.byte	0x04, 0x17
        /*002a*/ 	.short	(.L_15 - .L_14)
.L_14:
        /*002c*/ 	.word	0x00000000
        /*0030*/ 	.short	0x0001
        /*0032*/ 	.short	0x0008
        /*0034*/ 	.byte	0x00, 0xf5, 0x21, 0x00


	//----- nvinfo : EIATTR_KPARAM_INFO
	.align		4
.L_15:
        /*0038*/ 	.byte	0x04, 0x17
        /*003a*/ 	.short	(.L_17 - .L_16)
.L_16:
        /*003c*/ 	.word	0x00000000
        /*0040*/ 	.short	0x0000
        /*0042*/ 	.short	0x0000
        /*0044*/ 	.byte	0x00, 0xf5, 0x21, 0x00


	//----- nvinfo : EIATTR_SPARSE_MMA_MASK
	.align		4
.L_17:
        /*0048*/ 	.byte	0x03, 0x50
        /*004a*/ 	.short	0x0000


	//----- nvinfo : EIATTR_MAXREG_COUNT
	.align		4
        /*004c*/ 	.byte	0x03, 0x1b
        /*004e*/ 	.short	0x00ff


	//----- nvinfo : EIATTR_MERCURY_ISA_VERSION
	.align		4
        /*0050*/ 	.byte	0x03, 0x5f
        /*0052*/ 	.short	0x0101


	//----- nvinfo : EIATTR_VRC_CTA_INIT_COUNT
	.align		4
        /*0054*/ 	.byte	0x02, 0x4a
	.zero		1
	.zero		1


	//----- nvinfo : EIATTR_EXIT_INSTR_OFFSETS
	.align		4
        /*0058*/ 	.byte	0x04, 0x1c
        /*005a*/ 	.short	(.L_19 - .L_18)


	//   ....[0]....
.L_18:
        /*005c*/ 	.word	0x00000090


	//   ....[1]....
        /*0060*/ 	.word	0x00000770


	//----- nvinfo : EIATTR_CRS_STACK_SIZE
	.align		4
.L_19:
        /*0064*/ 	.byte	0x04, 0x1e
        /*0066*/ 	.short	(.L_21 - .L_20)
.L_20:
        /*0068*/ 	.word	0x00000000


	//----- nvinfo : EIATTR_CBANK_PARAM_SIZE
	.align		4
.L_21:
        /*006c*/ 	.byte	0x03, 0x19
        /*006e*/ 	.short	0x0020


	//----- nvinfo : EIATTR_PARAM_CBANK
	.align		4
        /*0070*/ 	.byte	0x04, 0x0a
        /*0072*/ 	.short	(.L_23 - .L_22)
	.align		4
.L_22:
        /*0074*/ 	.word	index@(.nv.constant0._Z6kernelPdS_S_l)
        /*0078*/ 	.short	0x0380
        /*007a*/ 	.short	0x0020


	//----- nvinfo : EIATTR_SW_WAR
	.align		4
.L_23:
        /*007c*/ 	.byte	0x04, 0x36
        /*007e*/ 	.short	(.L_25 - .L_24)
.L_24:
        /*0080*/ 	.word	0x00000008
.L_25:


//--------------------- .nv.callgraph             --------------------------
	.section	.nv.callgraph,"",@"SHT_CUDA_CALLGRAPH"
	.align	4
	.sectionentsize	8
	.align		4
        /*0000*/ 	.word	0x00000000
	.align		4
        /*0004*/ 	.word	0xffffffff
	.align		4
        /*0008*/ 	.word	0x00000000
	.align		4
        /*000c*/ 	.word	0xfffffffe
	.align		4
        /*0010*/ 	.word	0x00000000
	.align		4
        /*0014*/ 	.word	0xfffffffd
	.align		4
        /*0018*/ 	.word	0x00000000
	.align		4
        /*001c*/ 	.word	0xfffffffc


//--------------------- .text._Z6kernelPdS_S_l    --------------------------
	.section	.text._Z6kernelPdS_S_l,"ax",@progbits
	.align	128
        .global         _Z6kernelPdS_S_l
        .type           _Z6kernelPdS_S_l,@function
        .size           _Z6kernelPdS_S_l,(.L_x_12 - _Z6kernelPdS_S_l)
        .other          _Z6kernelPdS_S_l,@"STO_CUDA_ENTRY STV_DEFAULT"
_Z6kernelPdS_S_l:
.text._Z6kernelPdS_S_l:
[----:B------:R-:W-:Y:S01]  /*0000*/  LDC R1, c[0x0][0x37c] ;  /* 0x0000df00ff017b82 */ /* 0x000fe20000000800 */
[----:B------:R-:W0:Y:S01]  /*0010*/  S2R R16, SR_CTAID.X ;  /* 0x0000000000107919 */ /* 0x000e220000002500 */
[----:B------:R-:W0:Y:S01]  /*0020*/  LDCU UR4, c[0x0][0x360] ;  /* 0x00006c00ff0477ac */ /* 0x000e220008000800 */
[----:B------:R-:W0:Y:S01]  /*0030*/  S2R R3, SR_TID.X ;  /* 0x0000000000037919 */ /* 0x000e220000002100 */
[----:B------:R-:W1:Y:S01]  /*0040*/  LDCU.64 UR6, c[0x0][0x398] ;  /* 0x00007300ff0677ac */ /* 0x000e620008000a00 */
[----:B0-----:R-:W-:-:S05]  /*0050*/  IMAD R16, R16, UR4, R3 ;  /* 0x0000000410107c24 */ /* 0x001fca000f8e0203 */
[----:B-1----:R-:W-:Y:S02]  /*0060*/  ISETP.GE.U32.AND P0, PT, R16, UR6, PT ;  /* 0x0000000610007c0c */ /* 0x002fe4000bf06070 */
[----:B------:R-:W-:-:S04]  /*0070*/  SHF.R.S32.HI R0, RZ, 0x1f, R16 ;  /* 0x0000001fff007819 */ /* 0x000fc80000011410 */
[----:B------:R-:W-:-:S13]  /*0080*/  ISETP.GE.AND.EX P0, PT, R0, UR7, PT, P0 ;  /* 0x0000000700007c0c */ /* 0x000fda000bf06300 */
[----:B------:R-:W-:Y:S05]  /*0090*/  @P0 EXIT ;  /* 0x000000000000094d */ /* 0x000fea0003800000 */
[----:B------:R-:W0:Y:S01]  /*00a0*/  LDCU UR5, c[0x0][0x370] ;  /* 0x00006e00ff0577ac */ /* 0x000e220008000800 */
[----:B------:R-:W-:Y:S02]  /*00b0*/  IMAD.MOV.U32 R3, RZ, RZ, R0 ;  /* 0x000000ffff037224 */ /* 0x000fe400078e0000 */
[----:B------:R-:W-:Y:S01]  /*00c0*/  IMAD.MOV.U32 R0, RZ, RZ, R16 ;  /* 0x000000ffff007224 */ /* 0x000fe200078e0010 */
[----:B------:R-:W1:Y:S01]  /*00d0*/  LDCU.64 UR6, c[0x0][0x358] ;  /* 0x00006b00ff0677ac */ /* 0x000e620008000a00 */
[----:B------:R-:W2:Y:S01]  /*00e0*/  LDCU.64 UR14, c[0x0][0x398] ;  /* 0x00007300ff0e77ac */ /* 0x000ea20008000a00 */
[----:B------:R-:W3:Y:S01]  /*00f0*/  LDCU.64 UR12, c[0x0][0x390] ;  /* 0x00007200ff0c77ac */ /* 0x000ee20008000a00 */
[----:B------:R-:W4:Y:S01]  /*0100*/  LDCU.128 UR8, c[0x0][0x380] ;  /* 0x00007000ff0877ac */ /* 0x000f220008000c00 */
[----:B0-----:R-:W-:-:S12]  /*0110*/  UIMAD UR4, UR4, UR5, URZ ;  /* 0x00000005040472a4 */ /* 0x001fd8000f8e02ff */
.L_x_6:
[C---:B------:R-:W-:Y:S01]  /*0120*/  IMAD.SHL.U32 R15, R0.reuse, 0x8, RZ ;  /* 0x00000008000f7824 */ /* 0x040fe200078e00ff */
[----:B------:R-:W-:-:S04]  /*0130*/  SHF.L.U64.HI R14, R0, 0x3, R3 ;  /* 0x00000003000e7819 */ /* 0x000fc80000010203 */
[----:B----4-:R-:W-:-:S04]  /*0140*/  IADD3 R22, P0, PT, R15, UR8, RZ ;  /* 0x000000080f167c10 */ /* 0x010fc8000ff1e0ff */
[----:B------:R-:W-:-:S06]  /*0150*/  IADD3.X R23, PT, PT, R14, UR9, RZ, P0, !PT ;  /* 0x000000090e177c10 */ /* 0x000fcc00087fe4ff */
[----:B-1----:R-:W4:Y:S01]  /*0160*/  LDG.E.64 R22, desc[UR6][R22.64] ;  /* 0x0000000616167981 */ /* 0x002f22000c1e1b00 */
[----:B------:R-:W-:-:S04]  /*0170*/  IADD3 R2, P0, PT, R15, UR10, RZ ;  /* 0x0000000a0f027c10 */ /* 0x000fc8000ff1e0ff */
[----:B------:R-:W-:-:S06]  /*0180*/  IADD3.X R3, PT, PT, R14, UR11, RZ, P0, !PT ;  /* 0x0000000b0e037c10 */ /* 0x000fcc00087fe4ff */
[----:B------:R-:W5:Y:S01]  /*0190*/  LDG.E.64 R2, desc[UR6][R2.64] ;  /* 0x0000000602027981 */ /* 0x000f62000c1e1b00 */
[----:B------:R-:W-:Y:S01]  /*01a0*/  IMAD.MOV.U32 R6, RZ, RZ, 0x0 ;  /* 0x00000000ff067424 */ /* 0x000fe200078e00ff */
[----:B------:R-:W-:Y:S01]  /*01b0*/  BSSY.RECONVERGENT B0, `(.L_x_0) ;  /* 0x0000019000007945 */ /* 0x000fe20003800200 */
[----:B------:R-:W-:Y:S01]  /*01c0*/  IMAD.MOV.U32 R7, RZ, RZ, 0x3fd80000 ;  /* 0x3fd80000ff077424 */ /* 0x000fe200078e00ff */
[----:B----4-:R-:W0:Y:S01]  /*01d0*/  MUFU.RSQ64H R9, R23 ;  /* 0x0000001700097308 */ /* 0x010e220000001c00 */
[----:B------:R-:W-:-:S04]  /*01e0*/  IADD3 R8, PT, PT, R23, -0x3500000, RZ ;  /* 0xfcb0000017087810 */ /* 0x000fc80007ffe0ff */
[----:B------:R-:W-:Y:S02]  /*01f0*/  ISETP.GE.U32.AND P0, PT, R8, 0x7ca00000, PT ;  /* 0x7ca000000800780c */ /* 0x000fe40003f06070 */
[----:B0-----:R-:W-:-:S08]  /*0200*/  DMUL R4, R8, R8 ;  /* 0x0000000808047228 */ /* 0x001fd00000000000 */
[----:B------:R-:W-:-:S08]  /*0210*/  DFMA R4, R22, -R4, 1 ;  /* 0x3ff000001604742b */ /* 0x000fd00000000804 */
[----:B------:R-:W-:Y:S02]  /*0220*/  DFMA R6, R4, R6, 0.5 ;  /* 0x3fe000000406742b */ /* 0x000fe40000000006 */
[----:B------:R-:W-:-:S08]  /*0230*/  DMUL R4, R8, R4 ;  /* 0x0000000408047228 */ /* 0x000fd00000000000 */
[----:B------:R-:W-:Y:S02]  /*0240*/  DFMA R10, R6, R4, R8 ;  /* 0x00000004060a722b */ /* 0x000fe40000000008 */
[----:B-----5:R-:W-:-:S06]  /*0250*/  DADD R4, R22, R2 ;  /* 0x0000000016047229 */ /* 0x020fcc0000000002 */
[----:B------:R-:W-:Y:S02]  /*0260*/  DMUL R18, R22, R10 ;  /* 0x0000000a16127228 */ /* 0x000fe40000000000 */
[----:B------:R-:W-:Y:S01]  /*0270*/  VIADD R7, R11, 0xfff00000 ;  /* 0xfff000000b077836 */ /* 0x000fe20000000000 */
[----:B------:R-:W-:-:S05]  /*0280*/  MOV R6, R10 ;  /* 0x0000000a00067202 */ /* 0x000fca0000000f00 */
[----:B------:R-:W-:-:S08]  /*0290*/  DFMA R20, R18, -R18, R22 ;  /* 0x800000121214722b */ /* 0x000fd00000000016 */
[----:B------:R-:W-:Y:S01]  /*02a0*/  DFMA R12, R20, R6, R18 ;  /* 0x00000006140c722b */ /* 0x000fe20000000012 */
[----:B------:R-:W-:Y:S10]  /*02b0*/  @!P0 BRA `(.L_x_1) ;  /* 0x0000000000208947 */ /* 0x000ff40003800000 */
[----:B------:R-:W-:Y:S01]  /*02c0*/  IMAD.MOV.U32 R0, RZ, RZ, R20 ;  /* 0x000000ffff007224 */ /* 0x000fe200078e0014 */
[----:B------:R-:W-:Y:S01]  /*02d0*/  MOV R17, R21 ;  /* 0x0000001500117202 */ /* 0x000fe20000000f00 */
[----:B------:R-:W-:Y:S01]  /*02e0*/  IMAD.MOV.U32 R20, RZ, RZ, R8 ;  /* 0x000000ffff147224 */ /* 0x000fe200078e0008 */
[----:B------:R-:W-:Y:S01]  /*02f0*/  MOV R8, 0x340 ;  /* 0x0000034000087802 */ /* 0x000fe20000000f00 */
[----:B------:R-:W-:Y:S02]  /*0300*/  IMAD.MOV.U32 R12, RZ, RZ, R22 ;  /* 0x000000ffff0c7224 */ /* 0x000fe400078e0016 */
[----:B------:R-:W-:Y:S02]  /*0310*/  IMAD.MOV.U32 R13, RZ, RZ, R23 ;  /* 0x000000ffff0d7224 */ /* 0x000fe400078e0017 */
[----:B------:R-:W-:-:S07]  /*0320*/  IMAD.MOV.U32 R11, RZ, RZ, R7 ;  /* 0x000000ffff0b7224 */ /* 0x000fce00078e0007 */
[----:B--23--:R-:W-:Y:S05]  /*0330*/  CALL.REL.NOINC `($__internal_0_$__cuda_sm20_dsqrt_rn_f64_mediumpath_v1) ;  /* 0x0000000400107944 */ /* 0x00cfea0003c00000 */
.L_x_1:
[----:B--23--:R-:W-:Y:S05]  /*0340*/  BSYNC.RECONVERGENT B0 ;  /* 0x0000000000007941 */ /* 0x00cfea0003800200 */
.L_x_0:
[----:B------:R-:W0:Y:S01]  /*0350*/  MUFU.RSQ64H R7, R3 ;  /* 0x0000000300077308 */ /* 0x000e220000001c00 */
[----:B------:R-:W-:Y:S01]  /*0360*/  VIADD R6, R3, 0xfcb00000 ;  /* 0xfcb0000003067836 */ /* 0x000fe20000000000 */
[----:B------:R-:W-:Y:S01]  /*0370*/  MOV R10, 0x0 ;  /* 0x00000000000a7802 */ /* 0x000fe20000000f00 */
[----:B------:R-:W-:Y:S01]  /*0380*/  IMAD.MOV.U32 R11, RZ, RZ, 0x3fd80000 ;  /* 0x3fd80000ff0b7424 */ /* 0x000fe200078e00ff */
[----:B------:R-:W-:Y:S01]  /*0390*/  DADD R4, R4, R12 ;  /* 0x0000000004047229 */ /* 0x000fe2000000000c */
[----:B------:R-:W-:Y:S01]  /*03a0*/  BSSY.RECONVERGENT B0, `(.L_x_2) ;  /* 0x0000017000007945 */ /* 0x000fe20003800200 */
[----:B------:R-:W-:Y:S01]  /*03b0*/  ISETP.GE.U32.AND P0, PT, R6, 0x7ca00000, PT ;  /* 0x7ca000000600780c */ /* 0x000fe20003f06070 */
[----:B0-----:R-:W-:-:S08]  /*03c0*/  DMUL R8, R6, R6 ;  /* 0x0000000606087228 */ /* 0x001fd00000000000 */
[----:B------:R-:W-:-:S08]  /*03d0*/  DFMA R8, R2, -R8, 1 ;  /* 0x3ff000000208742b */ /* 0x000fd00000000808 */
[----:B------:R-:W-:Y:S02]  /*03e0*/  DFMA R10, R8, R10, 0.5 ;  /* 0x3fe00000080a742b */ /* 0x000fe4000000000a */
[----:B------:R-:W-:-:S08]  /*03f0*/  DMUL R8, R6, R8 ;  /* 0x0000000806087228 */ /* 0x000fd00000000000 */
[----:B------:R-:W-:-:S08]  /*0400*/  DFMA R20, R10, R8, R6 ;  /* 0x000000080a14722b */ /* 0x000fd00000000006 */
[----:B------:R-:W-:Y:S02]  /*0410*/  DMUL R8, R2, R20 ;  /* 0x0000001402087228 */ /* 0x000fe40000000000 */
[----:B------:R-:W-:Y:S02]  /*0420*/  VIADD R11, R21, 0xfff00000 ;  /* 0xfff00000150b7836 */ /* 0x000fe40000000000 */
[----:B------:R-:W-:-:S04]  /*0430*/  IMAD.MOV.U32 R10, RZ, RZ, R20 ;  /* 0x000000ffff0a7224 */ /* 0x000fc800078e0014 */
[----:B------:R-:W-:-:S08]  /*0440*/  DFMA R18, R8, -R8, R2 ;  /* 0x800000080812722b */ /* 0x000fd00000000002 */
[----:B------:R-:W-:Y:S01]  /*0450*/  DFMA R12, R18, R10, R8 ;  /* 0x0000000a120c722b */ /* 0x000fe20000000008 */
[----:B------:R-:W-:Y:S10]  /*0460*/  @!P0 BRA `(.L_x_3) ;  /* 0x0000000000288947 */ /* 0x000ff40003800000 */
[----:B------:R-:W-:Y:S01]  /*0470*/  MOV R0, R18 ;  /* 0x0000001200007202 */ /* 0x000fe20000000f00 */
[----:B------:R-:W-:Y:S01]  /*0480*/  IMAD.MOV.U32 R17, RZ, RZ, R19 ;  /* 0x000000ffff117224 */ /* 0x000fe200078e0013 */
[----:B------:R-:W-:Y:S01]  /*0490*/  MOV R10, R20 ;  /* 0x00000014000a7202 */ /* 0x000fe20000000f00 */
[----:B------:R-:W-:Y:S01]  /*04a0*/  IMAD.MOV.U32 R18, RZ, RZ, R8 ;  /* 0x000000ffff127224 */ /* 0x000fe200078e0008 */
[----:B------:R-:W-:Y:S01]  /*04b0*/  MOV R19, R9 ;  /* 0x0000000900137202 */ /* 0x000fe20000000f00 */
[----:B------:R-:W-:Y:S01]  /*04c0*/  IMAD.MOV.U32 R12, RZ, RZ, R2 ;  /* 0x000000ffff0c7224 */ /* 0x000fe200078e0002 */
[----:B------:R-:W-:Y:S01]  /*04d0*/  MOV R8, 0x510 ;  /* 0x0000051000087802 */ /* 0x000fe20000000f00 */
[----:B------:R-:W-:Y:S02]  /*04e0*/  IMAD.MOV.U32 R13, RZ, RZ, R3 ;  /* 0x000000ffff0d7224 */ /* 0x000fe400078e0003 */
[----:B------:R-:W-:-:S07]  /*04f0*/  IMAD.MOV.U32 R20, RZ, RZ, R6 ;  /* 0x000000ffff147224 */ /* 0x000fce00078e0006 */
[----:B------:R-:W-:Y:S05]  /*0500*/  CALL.REL.NOINC `($__internal_0_$__cuda_sm20_dsqrt_rn_f64_mediumpath_v1) ;  /* 0x00000000009c7944 */ /* 0x000fea0003c00000 */
.L_x_3:
[----:B------:R-:W-:Y:S05]  /*0510*/  BSYNC.RECONVERGENT B0 ;  /* 0x0000000000007941 */ /* 0x000fea0003800200 */
.L_x_2:
[----:B------:R-:W-:Y:S01]  /*0520*/  DADD R12, R4, R12 ;  /* 0x00000000040c7229 */ /* 0x000fe2000000000c */
[----:B------:R-:W-:Y:S01]  /*0530*/  MOV R6, 0x0 ;  /* 0x0000000000067802 */ /* 0x000fe20000000f00 */
[----:B------:R-:W-:Y:S01]  /*0540*/  IMAD.MOV.U32 R7, RZ, RZ, 0x3fd80000 ;  /* 0x3fd80000ff077424 */ /* 0x000fe200078e00ff */
[----:B------:R-:W-:Y:S03]  /*0550*/  BSSY.RECONVERGENT B0, `(.L_x_4) ;  /* 0x000001a000007945 */ /* 0x000fe60003800200 */
[----:B------:R-:W0:Y:S04]  /*0560*/  MUFU.RSQ64H R3, R13 ;  /* 0x0000000d00037308 */ /* 0x000e280000001c00 */
[----:B------:R-:W-:-:S05]  /*0570*/  VIADD R2, R13, 0xfcb00000 ;  /* 0xfcb000000d027836 */ /* 0x000fca0000000000 */
[----:B------:R-:W-:Y:S01]  /*0580*/  ISETP.GE.U32.AND P0, PT, R2, 0x7ca00000, PT ;  /* 0x7ca000000200780c */ /* 0x000fe20003f06070 */
[----:B0-----:R-:W-:-:S08]  /*0590*/  DMUL R4, R2, R2 ;  /* 0x0000000202047228 */ /* 0x001fd00000000000 */
[----:B------:R-:W-:-:S08]  /*05a0*/  DFMA R4, R12, -R4, 1 ;  /* 0x3ff000000c04742b */ /* 0x000fd00000000804 */
[----:B------:R-:W-:Y:S02]  /*05b0*/  DFMA R6, R4, R6, 0.5 ;  /* 0x3fe000000406742b */ /* 0x000fe40000000006 */
[----:B------:R-:W-:-:S08]  /*05c0*/  DMUL R4, R2, R4 ;  /* 0x0000000402047228 */ /* 0x000fd00000000000 */
[----:B------:R-:W-:Y:S01]  /*05d0*/  DFMA R20, R6, R4, R2 ;  /* 0x000000040614722b */ /* 0x000fe20000000002 */
[----:B------:R-:W-:-:S04]  /*05e0*/  IADD3 R6, P1, PT, R15, UR12, RZ ;  /* 0x0000000c0f067c10 */ /* 0x000fc8000ff3e0ff */
[----:B------:R-:W-:-:S03]  /*05f0*/  IADD3.X R7, PT, PT, R14, UR13, RZ, P1, !PT ;  /* 0x0000000d0e077c10 */ /* 0x000fc60008ffe4ff */
        /* <DEDUP_REMOVED lines=11> */
[----:B------:R-:W-:-:S07]  /*06b0*/  IMAD.MOV.U32 R11, RZ, RZ, R5 ;  /* 0x000000ffff0b7224 */ /* 0x000fce00078e0005 */
[----:B------:R-:W-:Y:S05]  /*06c0*/  CALL.REL.NOINC `($__internal_0_$__cuda_sm20_dsqrt_rn_f64_mediumpath_v1) ;  /* 0x00000000002c7944 */ /* 0x000fea0003c00000 */
[----:B------:R-:W-:Y:S01]  /*06d0*/  MOV R10, R12 ;  /* 0x0000000c000a7202 */ /* 0x000fe20000000f00 */
[----:B------:R-:W-:-:S07]  /*06e0*/  IMAD.MOV.U32 R11, RZ, RZ, R13 ;  /* 0x000000ffff0b7224 */ /* 0x000fce00078e000d */
.L_x_5:
[----:B------:R-:W-:Y:S05]  /*06f0*/  BSYNC.RECONVERGENT B0 ;  /* 0x0000000000007941 */ /* 0x000fea0003800200 */
.L_x_4:
[----:B------:R-:W-:Y:S01]  /*0700*/  VIADD R0, R16, UR4 ;  /* 0x0000000410007c36 */ /* 0x000fe20008000000 */
[----:B------:R0:W-:Y:S04]  /*0710*/  STG.E.64 desc[UR6][R6.64], R10 ;  /* 0x0000000a06007986 */ /* 0x0001e8000c101b06 */
[----:B------:R-:W-:Y:S02]  /*0720*/  ISETP.GE.U32.AND P0, PT, R0, UR14, PT ;  /* 0x0000000e00007c0c */ /* 0x000fe4000bf06070 */
[----:B------:R-:W-:Y:S02]  /*0730*/  SHF.R.S32.HI R3, RZ, 0x1f, R0 ;  /* 0x0000001fff037819 */ /* 0x000fe40000011400 */
[----:B------:R-:W-:Y:S02]  /*0740*/  MOV R16, R0 ;  /* 0x0000000000107202 */ /* 0x000fe40000000f00 */
[----:B------:R-:W-:-:S13]  /*0750*/  ISETP.GE.AND.EX P0, PT, R3, UR15, PT, P0 ;  /* 0x0000000f03007c0c */ /* 0x000fda000bf06300 */
[----:B0-----:R-:W-:Y:S05]  /*0760*/  @!P0 BRA `(.L_x_6) ;  /* 0xfffffff8006c8947 */ /* 0x001fea000383ffff */
[----:B------:R-:W-:Y:S05]  /*0770*/  EXIT ;  /* 0x000000000000794d */ /* 0x000fea0003800000 */
        .weak           $__internal_0_$__cuda_sm20_dsqrt_rn_f64_mediumpath_v1
        .type           $__internal_0_$__cuda_sm20_dsqrt_rn_f64_mediumpath_v1,@function
        .size           $__internal_0_$__cuda_sm20_dsqrt_rn_f64_mediumpath_v1,(.L_x_12 - $__internal_0_$__cuda_sm20_dsqrt_rn_f64_mediumpath_v1)
$__internal_0_$__cuda_sm20_dsqrt_rn_f64_mediumpath_v1:
[----:B------:R-:W-:Y:S01]  /*0780*/  ISETP.GE.U32.AND P0, PT, R20, -0x3400000, PT ;  /* 0xfcc000001400780c */ /* 0x000fe20003f06070 */
[----:B------:R-:W-:Y:S01]  /*0790*/  BSSY.RECONVERGENT B1, `(.L_x_7) ;  /* 0x0000025000017945 */ /* 0x000fe20003800200 */
[----:B------:R-:W-:Y:S02]  /*07a0*/  IMAD.MOV.U32 R20, RZ, RZ, R0 ;  /* 0x000000ffff147224 */ /* 0x000fe400078e0000 */
[----:B------:R-:W-:-:S09]  /*07b0*/  IMAD.MOV.U32 R21, RZ, RZ, R17 ;  /* 0x000000ffff157224 */ /* 0x000fd200078e0011 */
[----:B------:R-:W-:Y:S05]  /*07c0*/  @!P0 BRA `(.L_x_8) ;  /* 0x0000000000208947 */ /* 0x000fea0003800000 */
[----:B------:R-:W-:-:S10]  /*07d0*/  DFMA.RM R20, R20, R10, R18 ;  /* 0x0000000a1414722b */ /* 0x000fd40000004012 */
[----:B------:R-:W-:-:S04]  /*07e0*/  IADD3 R10, P0, PT, R20, 0x1, RZ ;  /* 0x00000001140a7810 */ /* 0x000fc80007f1e0ff */
[----:B------:R-:W-:-:S06]  /*07f0*/  IADD3.X R11, PT, PT, RZ, R21, RZ, P0, !PT ;  /* 0x00000015ff0b7210 */ /* 0x000fcc00007fe4ff */
[----:B------:R-:W-:-:S08]  /*0800*/  DFMA.RP R12, -R20, R10, R12 ;  /* 0x0000000a140c722b */ /* 0x000fd0000000810c */
[----:B------:R-:W-:-:S06]  /*0810*/  DSETP.GT.AND P0, PT, R12, RZ, PT ;  /* 0x000000ff0c00722a */ /* 0x000fcc0003f04000 */
[----:B------:R-:W-:Y:S02]  /*0820*/  FSEL R10, R10, R20, P0 ;  /* 0x000000140a0a7208 */ /* 0x000fe40000000000 */
[----:B------:R-:W-:Y:S01]  /*0830*/  FSEL R11, R11, R21, P0 ;  /* 0x000000150b0b7208 */ /* 0x000fe20000000000 */
[----:B------:R-:W-:Y:S06]  /*0840*/  BRA `(.L_x_9) ;  /* 0x0000000000647947 */ /* 0x000fec0003800000 */
.L_x_8:
[----:B------:R-:W-:-:S14]  /*0850*/  DSETP.NE.AND P0, PT, R12, RZ, PT ;  /* 0x000000ff0c00722a */ /* 0x000fdc0003f05000 */
[----:B------:R-:W-:Y:S05]  /*0860*/  @!P0 BRA `(.L_x_10) ;  /* 0x0000000000588947 */ /* 0x000fea0003800000 */
[----:B------:R-:W-:-:S13]  /*0870*/  ISETP.GE.AND P0, PT, R13, RZ, PT ;  /* 0x000000ff0d00720c */ /* 0x000fda0003f06270 */
[----:B------:R-:W-:Y:S02]  /*0880*/  @!P0 IMAD.MOV.U32 R10, RZ, RZ, 0x0 ;  /* 0x00000000ff0a8424 */ /* 0x000fe400078e00ff */
[----:B------:R-:W-:Y:S01]  /*0890*/  @!P0 IMAD.MOV.U32 R11, RZ, RZ, -0x80000 ;  /* 0xfff80000ff0b8424 */ /* 0x000fe200078e00ff */
[----:B------:R-:W-:Y:S06]  /*08a0*/  @!P0 BRA `(.L_x_9) ;  /* 0x00000000004c8947 */ /* 0x000fec0003800000 */
[----:B------:R-:W-:-:S13]  /*08b0*/  ISETP.GT.AND P0, PT, R13, 0x7fefffff, PT ;  /* 0x7fefffff0d00780c */ /* 0x000fda0003f04270 */
[----:B------:R-:W-:Y:S05]  /*08c0*/  @P0 BRA `(.L_x_10) ;  /* 0x0000000000400947 */ /* 0x000fea0003800000 */
[----:B------:R-:W-:Y:S01]  /*08d0*/  DMUL R12, R12, 8.11296384146066816958e+31 ;  /* 0x469000000c0c7828 */ /* 0x000fe20000000000 */
[----:B------:R-:W-:Y:S01]  /*08e0*/  MOV R10, RZ ;  /* 0x000000ff000a7202 */ /* 0x000fe20000000f00 */
[----:B------:R-:W-:Y:S02]  /*08f0*/  IMAD.MOV.U32 R20, RZ, RZ, 0x0 ;  /* 0x00000000ff147424 */ /* 0x000fe400078e00ff */
[----:B------:R-:W-:Y:S02]  /*0900*/  IMAD.MOV.U32 R21, RZ, RZ, 0x3fd80000 ;  /* 0x3fd80000ff157424 */ /* 0x000fe400078e00ff */
[----:B------:R-:W0:Y:S02]  /*0910*/  MUFU.RSQ64H R11, R13 ;  /* 0x0000000d000b7308 */ /* 0x000e240000001c00 */
[----:B0-----:R-:W-:-:S08]  /*0920*/  DMUL R18, R10, R10 ;  /* 0x0000000a0a127228 */ /* 0x001fd00000000000 */
[----:B------:R-:W-:-:S08]  /*0930*/  DFMA R18, R12, -R18, 1 ;  /* 0x3ff000000c12742b */ /* 0x000fd00000000812 */
[----:B------:R-:W-:Y:S02]  /*0940*/  DFMA R20, R18, R20, 0.5 ;  /* 0x3fe000001214742b */ /* 0x000fe40000000014 */
[----:B------:R-:W-:-:S08]  /*0950*/  DMUL R18, R10, R18 ;  /* 0x000000120a127228 */ /* 0x000fd00000000000 */
[----:B------:R-:W-:-:S08]  /*0960*/  DFMA R18, R20, R18, R10 ;  /* 0x000000121412722b */ /* 0x000fd0000000000a */
[----:B------:R-:W-:Y:S02]  /*0970*/  DMUL R10, R12, R18 ;  /* 0x000000120c0a7228 */ /* 0x000fe40000000000 */
[----:B------:R-:W-:-:S06]  /*0980*/  IADD3 R19, PT, PT, R19, -0x100000, RZ ;  /* 0xfff0000013137810 */ /* 0x000fcc0007ffe0ff */
[----:B------:R-:W-:-:S08]  /*0990*/  DFMA R20, R10, -R10, R12 ;  /* 0x8000000a0a14722b */ /* 0x000fd0000000000c */
[----:B------:R-:W-:-:S10]  /*09a0*/  DFMA R10, R18, R20, R10 ;  /* 0x00000014120a722b */ /* 0x000fd4000000000a */
[----:B------:R-:W-:Y:S01]  /*09b0*/  VIADD R11, R11, 0xfcb00000 ;  /* 0xfcb000000b0b7836 */ /* 0x000fe20000000000 */
[----:B------:R-:W-:Y:S06]  /*09c0*/  BRA `(.L_x_9) ;  /* 0x0000000000047947 */ /* 0x000fec0003800000 */
.L_x_10:
[----:B------:R-:W-:-:S11]  /*09d0*/  DADD R10, R12, R12 ;  /* 0x000000000c0a7229 */ /* 0x000fd6000000000c */
.L_x_9:
[----:B------:R-:W-:Y:S05]  /*09e0*/  BSYNC.RECONVERGENT B1 ;  /* 0x0000000000017941 */ /* 0x000fea0003800200 */
.L_x_7:
[----:B------:R-:W-:Y:S01]  /*09f0*/  IMAD.MOV.U32 R9, RZ, RZ, 0x0 ;  /* 0x00000000ff097424 */ /* 0x000fe200078e00ff */
[----:B------:R-:W-:Y:S01]  /*0a00*/  MOV R13, R11 ;  /* 0x0000000b000d7202 */ /* 0x000fe20000000f00 */
[----:B------:R-:W-:Y:S02]  /*0a10*/  IMAD.MOV.U32 R12, RZ, RZ, R10 ;  /* 0x000000ffff0c7224 */ /* 0x000fe400078e000a */
[----:B------:R-:W-:Y:S05]  /*0a20*/  RET.REL.NODEC R8 `(_Z6kernelPdS_S_l) ;  /* 0xfffffff408747950 */ /* 0x000fea0003c3ffff */
.L_x_11:
[----:B------:R-:W-:-:S00]  /*0a30*/  BRA `(.L_x_11) ;  /* 0xfffffffc00fc7947 */ /* 0x000fc0000383ffff */
[----:B------:R-:W-:-:S00]  /*0a40*/  NOP ;  /* 0x0000000000007918 */ /* 0x000fc00000000000 */
        /* <DEDUP_REMOVED lines=11> */
.L_x_12:


//--------------------- .nv.shared.reserved.0     --------------------------
	.section	.nv.shared.reserved.0,"aw",@nobits
	.weak		__nv_reservedSMEM_offset_0_alias
	.size		__nv_reservedSMEM_offset_0_alias, 0, 64
	.other		__nv_reservedSMEM_offset_0_alias,@"STO_CUDA_RESERVED_SHARED STV_DEFAULT"
__nv_reservedSMEM_offset_0_alias:
	.zero		0
	.zero		64


//--------------------- .nv.constant0._Z6kernelPdS_S_l --------------------------
	.section	.nv.constant0._Z6kernelPdS_S_l,"a",@progbits
	.sectionflags	@""
	.align	4
.nv.constant0._Z6kernelPdS_S_l:
	.zero		928


//--------------------- SYMBOLS --------------------------

	.type		.nv.reservedSmem.offset0,@object
	.size		.nv.reservedSmem.offset0,0x4
